//
// Generated by NVIDIA NVVM Compiler
//
// Compiler Build ID: CL-36424714
// Cuda compilation tools, release 13.0, V13.0.88
// Based on NVVM 20.0.0
//

.version 9.0
.target sm_100
.address_size 64

	// .globl	_Z6squarePcPj
.extern .func  (.param .b32 func_retval0) vprintf
(
	.param .b64 vprintf_param_0,
	.param .b64 vprintf_param_1
)
;
.global .align 1 .b8 $str[4] = {37, 100, 10};

.visible .entry _Z6squarePcPj(
	.param .u64 .ptr .align 1 _Z6squarePcPj_param_0,
	.param .u64 .ptr .align 1 _Z6squarePcPj_param_1
)
{
	.local .align 8 .b8 	__local_depot0[8];
	.reg .b64 	%SP;
	.reg .b64 	%SPL;
	.reg .pred 	%p<23>;
	.reg .b16 	%rs<5>;
	.reg .b32 	%r<95>;
	.reg .b64 	%rd<17>;

	mov.u64 	%SPL, __local_depot0;
	cvta.local.u64 	%SP, %SPL;
	ld.param.u64 	%rd5, [_Z6squarePcPj_param_0];
	ld.param.u64 	%rd6, [_Z6squarePcPj_param_1];
	cvta.to.global.u64 	%rd1, %rd6;
	cvta.to.global.u64 	%rd2, %rd5;
	ld.global.u8 	%rs4, [%rd2];
	setp.eq.s16 	%p1, %rs4, 43;
	mov.b32 	%r86, 0;
	mov.b32 	%r85, 1;
	@%p1 bra 	$L__BB0_4;
	mov.b32 	%r84, 1;
	mov.b32 	%r86, 0;
	mov.u32 	%r83, %r86;
$L__BB0_2:
	mov.u32 	%r2, %r83;
	cvt.u32.u16 	%r51, %rs4;
	cvt.s32.s8 	%r52, %r51;
	add.s32 	%r53, %r52, -48;
	mad.lo.s32 	%r86, %r53, %r84, %r86;
	add.s32 	%r83, %r2, 1;
	mul.lo.s32 	%r84, %r84, 10;
	cvt.u64.u32 	%rd7, %r2;
	add.s64 	%rd8, %rd2, %rd7;
	ld.global.u8 	%rs4, [%rd8+1];
	setp.ne.s16 	%p2, %rs4, 43;
	@%p2 bra 	$L__BB0_2;
	add.s32 	%r85, %r2, 2;
$L__BB0_4:
	mov.u32 	%r54, %ctaid.x;
	shl.b32 	%r55, %r54, 3;
	mov.u32 	%r56, %tid.x;
	add.s32 	%r87, %r55, %r56;
	add.s32 	%r88, %r87, 1;
	setp.lt.s32 	%p3, %r86, 4097;
	@%p3 bra 	$L__BB0_10;
	shr.u32 	%r57, %r86, 11;
	add.s32 	%r12, %r57, -1;
	setp.gt.u32 	%p4, %r87, 2047;
	@%p4 bra 	$L__BB0_7;
	mul.lo.s32 	%r87, %r12, %r87;
	mul.lo.s32 	%r88, %r12, %r88;
	bra.uni 	$L__BB0_10;
$L__BB0_7:
	setp.lt.u32 	%p5, %r87, 6144;
	@%p5 bra 	$L__BB0_9;
	add.s32 	%r60, %r87, -6144;
	shl.b32 	%r61, %r12, 11;
	mad.lo.s32 	%r62, %r12, %r60, %r61;
	add.s32 	%r87, %r62, 4096;
	add.s32 	%r88, %r87, %r12;
	bra.uni 	$L__BB0_10;
$L__BB0_9:
	shl.b32 	%r58, %r12, 11;
	add.s32 	%r59, %r87, %r58;
	add.s32 	%r87, %r59, -2048;
	add.s32 	%r88, %r59, -2047;
$L__BB0_10:
	setp.ge.s32 	%p6, %r87, %r88;
	@%p6 bra 	$L__BB0_21;
	shl.b32 	%r21, %r86, 1;
	add.s32 	%r22, %r21, -1;
	add.s32 	%r23, %r22, %r85;
	add.s32 	%r24, %r21, -2;
	neg.s32 	%r25, %r86;
$L__BB0_12:
	setp.ge.s32 	%p7, %r87, %r21;
	@%p7 bra 	$L__BB0_20;
	setp.lt.s32 	%p8, %r87, %r86;
	not.b32 	%r63, %r87;
	add.s32 	%r64, %r86, %r63;
	selp.b32 	%r27, %r64, 0, %p8;
	selp.b32 	%r28, %r25, %r63, %p8;
	add.s32 	%r65, %r22, %r28;
	setp.eq.s32 	%p9, %r27, %r86;
	setp.eq.s32 	%p10, %r65, -1;
	setp.gt.s32 	%p11, %r27, %r65;
	or.pred  	%p12, %p10, %p9;
	or.pred  	%p13, %p12, %p11;
	@%p13 bra 	$L__BB0_20;
	mul.wide.u32 	%rd9, %r87, 4;
	add.s64 	%rd3, %rd1, %rd9;
	add.s32 	%r94, %r23, %r28;
	add.s32 	%r93, %r24, %r28;
	add.s32 	%r92, %r27, 1;
	add.s32 	%r91, %r25, %r27;
	add.s32 	%r90, %r85, %r27;
$L__BB0_15:
	cvt.s64.s32 	%rd10, %r94;
	add.s64 	%rd4, %rd2, %rd10;
	add.s32 	%r39, %r93, 1;
	add.s32 	%r40, %r92, -1;
	setp.ge.s32 	%p14, %r40, %r39;
	@%p14 bra 	$L__BB0_17;
	cvt.s64.s32 	%rd11, %r90;
	add.s64 	%rd12, %rd2, %rd11;
	ld.global.s8 	%r70, [%rd12];
	add.s32 	%r71, %r70, 2147483600;
	ld.global.s8 	%r72, [%rd4];
	add.s32 	%r73, %r72, -48;
	mul.lo.s32 	%r74, %r71, %r73;
	shl.b32 	%r75, %r74, 1;
	ld.global.u32 	%r76, [%rd3];
	add.s32 	%r77, %r75, %r76;
	st.global.u32 	[%rd3], %r77;
	bra.uni 	$L__BB0_19;
$L__BB0_17:
	setp.ne.s32 	%p15, %r40, %r39;
	@%p15 bra 	$L__BB0_19;
	ld.global.s8 	%r66, [%rd4];
	add.s32 	%r67, %r66, -48;
	ld.global.u32 	%r68, [%rd3];
	mad.lo.s32 	%r69, %r67, %r67, %r68;
	st.global.u32 	[%rd3], %r69;
$L__BB0_19:
	setp.ne.s32 	%p16, %r91, -1;
	setp.ne.s32 	%p17, %r93, -1;
	setp.lt.s32 	%p18, %r40, %r93;
	and.pred  	%p19, %p17, %p16;
	and.pred  	%p20, %p19, %p18;
	add.s32 	%r94, %r94, -1;
	add.s32 	%r93, %r93, -1;
	add.s32 	%r92, %r92, 1;
	add.s32 	%r91, %r91, 1;
	add.s32 	%r90, %r90, 1;
	@%p20 bra 	$L__BB0_15;
$L__BB0_20:
	add.s32 	%r87, %r87, 1;
	setp.ne.s32 	%p21, %r87, %r88;
	@%p21 bra 	$L__BB0_12;
$L__BB0_21:
	shl.b32 	%r78, %r86, 1;
	setp.ne.s32 	%p22, %r88, %r78;
	@%p22 bra 	$L__BB0_23;
	add.u64 	%rd13, %SP, 0;
	add.u64 	%rd14, %SPL, 0;
	st.local.u32 	[%rd14], %r88;
	mov.u64 	%rd15, $str;
	cvta.global.u64 	%rd16, %rd15;
	{ // callseq 0, 0
	.param .b64 param0;
	st.param.b64 	[param0], %rd16;
	.param .b64 param1;
	st.param.b64 	[param1], %rd13;
	.param .b32 retval0;
	call.uni (retval0), 
	vprintf, 
	(
	param0, 
	param1
	);
	ld.param.b32 	%r79, [retval0];
	} // callseq 0
$L__BB0_23:
	mov.b32 	%r81, 1;
	st.global.u32 	[%rd1+71999992], %r81;
	ret;

}


// ===== COMPILED SASS (sm_100) =====

	.target	sm_100

	.elftype	@"ET_EXEC"


//--------------------- .note.nv.tkinfo           --------------------------
	.section	.note.nv.tkinfo,"",@"SHT_NOTE"
	.sectionflags	@"SHF_NOTE_NV_TKINFO"
	.tkinfo
        /*0018*/ 	.word	0x00000002
        /*0030*/ 	.string	""
        /*0030*/ 	.string	"ptxas"
        /*0030*/ 	.string	"Cuda compilation tools, release 13.0, V13.0.88"
        /*0030*/ 	.string	"Build cuda_13.0.r13.0/compiler.36424714_0"
        /*0030*/ 	.string	"-arch sm_100 -m 64 "



//--------------------- .note.nv.cuinfo           --------------------------
	.section	.note.nv.cuinfo,"",@"SHT_NOTE"
	.sectionflags	@"SHF_NOTE_NV_CUINFO"
        /*0018*/ 	.short	0x0002
        /*001a*/ 	.short	0x0064
        /*001c*/ 	.short	0x0082
	.zero		2


//--------------------- .nv.info                  --------------------------
	.section	.nv.info,"",@"SHT_CUDA_INFO"
	.align	4


	//----- nvinfo : EIATTR_REGCOUNT
	.align		4
        /*0000*/ 	.byte	0x04, 0x2f
        /*0002*/ 	.short	(.L_2 - .L_1)
	.align		4
.L_1:
        /*0004*/ 	.word	index@(_Z6squarePcPj)
        /*0008*/ 	.word	0x0000001d


	//----- nvinfo : EIATTR_FRAME_SIZE
	.align		4
.L_2:
        /*000c*/ 	.byte	0x04, 0x11
        /*000e*/ 	.short	(.L_4 - .L_3)
	.align		4
.L_3:
        /*0010*/ 	.word	index@(_Z6squarePcPj)
        /*0014*/ 	.word	0x00000008


	//----- nvinfo : EIATTR_MIN_STACK_SIZE
	.align		4
.L_4:
        /*0018*/ 	.byte	0x04, 0x12
        /*001a*/ 	.short	(.L_6 - .L_5)
	.align		4
.L_5:
        /*001c*/ 	.word	index@(_Z6squarePcPj)
        /*0020*/ 	.word	0x00000008
.L_6:


//--------------------- .nv.compat                --------------------------
	.section	.nv.compat,"",@"SHT_CUDA_COMPAT_INFO"
	.align	4
        /*0000*/ 	.byte	0x02, 0x09, 0x00, 0x00, 0x02, 0x02, 0x01, 0x00, 0x02, 0x05, 0x05, 0x00, 0x03, 0x07, 0x01, 0x01
        /*0010*/ 	.byte	0x02, 0x03, 0x00, 0x00, 0x02, 0x06, 0x01, 0x00, 0x04, 0x0b, 0x08, 0x00, 0x09, 0x00, 0x00, 0x00
        /*0020*/ 	.byte	0x00, 0x00, 0x00, 0x00


//--------------------- .nv.info._Z6squarePcPj    --------------------------
	.section	.nv.info._Z6squarePcPj,"",@"SHT_CUDA_INFO"
	.sectionflags	@""
	.align	4


	//----- nvinfo : EIATTR_CUDA_API_VERSION
	.align		4
        /*0000*/ 	.byte	0x04, 0x37
        /*0002*/ 	.short	(.L_8 - .L_7)
.L_7:
        /*0004*/ 	.word	0x00000082


	//----- nvinfo : EIATTR_KPARAM_INFO
	.align		4
.L_8:
        /*0008*/ 	.byte	0x04, 0x17
        /*000a*/ 	.short	(.L_10 - .L_9)
.L_9:
        /*000c*/ 	.word	0x00000000
        /*0010*/ 	.short	0x0001
        /*0012*/ 	.short	0x0008
        /*0014*/ 	.byte	0x00, 0xf5, 0x21, 0x00


	//----- nvinfo : EIATTR_KPARAM_INFO
	.align		4
.L_10:
        /*0018*/ 	.byte	0x04, 0x17
        /*001a*/ 	.short	(.L_12 - .L_11)
.L_11:
        /*001c*/ 	.word	0x00000000
        /*0020*/ 	.short	0x0000
        /*0022*/ 	.short	0x0000
        /*0024*/ 	.byte	0x00, 0xf5, 0x21, 0x00


	//----- nvinfo : EIATTR_SPARSE_MMA_MASK
	.align		4
.L_12:
        /*0028*/ 	.byte	0x03, 0x50
        /*002a*/ 	.short	0x0000


	//----- nvinfo : EIATTR_MAXREG_COUNT
	.align		4
        /*002c*/ 	.byte	0x03, 0x1b
        /*002e*/ 	.short	0x00ff


	//----- nvinfo : EIATTR_EXTERNS
	.align		4
        /*0030*/ 	.byte	0x04, 0x0f
        /*0032*/ 	.short	(.L_14 - .L_13)


	//   ....[0]....
	.align		4
.L_13:
        /*0034*/ 	.word	index@(vprintf)


	//----- nvinfo : EIATTR_MERCURY_ISA_VERSION
	.align		4
.L_14:
        /*0038*/ 	.byte	0x03, 0x5f
        /*003a*/ 	.short	0x0101


	//----- nvinfo : EIATTR_VRC_CTA_INIT_COUNT
	.align		4
        /*003c*/ 	.byte	0x02, 0x4a
	.zero		1
	.zero		1


	//----- nvinfo : EIATTR_SYSCALL_OFFSETS
	.align		4
        /*0040*/ 	.byte	0x04, 0x46
        /*0042*/ 	.short	(.L_16 - .L_15)


	//   ....[0]....
.L_15:
        /*0044*/ 	.word	0x00000870


	//----- nvinfo : EIATTR_EXIT_INSTR_OFFSETS
	.align		4
.L_16:
        /*0048*/ 	.byte	0x04, 0x1c
        /*004a*/ 	.short	(.L_18 - .L_17)


	//   ....[0]....
.L_17:
        /*004c*/ 	.word	0x00000900


	//----- nvinfo : EIATTR_CRS_STACK_SIZE
	.align		4
.L_18:
        /*0050*/ 	.byte	0x04, 0x1e
        /*0052*/ 	.short	(.L_20 - .L_19)
.L_19:
        /*0054*/ 	.word	0x00000000


	//----- nvinfo : EIATTR_CBANK_PARAM_SIZE
	.align		4
.L_20:
        /*0058*/ 	.byte	0x03, 0x19
        /*005a*/ 	.short	0x0010


	//----- nvinfo : EIATTR_PARAM_CBANK
	.align		4
        /*005c*/ 	.byte	0x04, 0x0a
        /*005e*/ 	.short	(.L_22 - .L_21)
	.align		4
.L_21:
        /*0060*/ 	.word	index@(.nv.constant0._Z6squarePcPj)
        /*0064*/ 	.short	0x0380
        /*0066*/ 	.short	0x0010


	//----- nvinfo : EIATTR_SW_WAR
	.align		4
.L_22:
        /*0068*/ 	.byte	0x04, 0x36
        /*006a*/ 	.short	(.L_24 - .L_23)
.L_23:
        /*006c*/ 	.word	0x00000008
.L_24:


//--------------------- .nv.callgraph             --------------------------
	.section	.nv.callgraph,"",@"SHT_CUDA_CALLGRAPH"
	.align	4
	.sectionentsize	8
	.align		4
        /*0000*/ 	.word	0x00000000
	.align		4
        /*0004*/ 	.word	0xffffffff
	.align		4
        /*0008*/ 	.word	index@(_Z6squarePcPj)
	.align		4
        /*000c*/ 	.word	index@(vprintf)
	.align		4
        /*0010*/ 	.word	0x00000000
	.align		4
        /*0014*/ 	.word	0xfffffffe
	.align		4
        /*0018*/ 	.word	0x00000000
	.align		4
        /*001c*/ 	.word	0xfffffffd
	.align		4
        /*0020*/ 	.word	0x00000000
	.align		4
        /*0024*/ 	.word	0xfffffffc


//--------------------- .nv.constant4             --------------------------
	.section	.nv.constant4,"a",@progbits
	.align	8
	.align		8
.nv.constant4:
        /*0000*/ 	.dword	vprintf
	.align		8
        /*0008*/ 	.dword	$str


//--------------------- .text._Z6squarePcPj       --------------------------
	.section	.text._Z6squarePcPj,"ax",@progbits
	.align	128
        .global         _Z6squarePcPj
        .type           _Z6squarePcPj,@function
        .size           _Z6squarePcPj,(.L_x_15 - _Z6squarePcPj)
        .other          _Z6squarePcPj,@"STO_CUDA_ENTRY STV_DEFAULT"
_Z6squarePcPj:
.text._Z6squarePcPj:
[----:B------:R-:W0:Y:S08]  /*0000*/  LDC R1, c[0x0][0x37c] ;  /* 0x0000df00ff017b82 */ /* 0x000e300000000800 */
[----:B------:R-:W1:Y:S01]  /*0010*/  LDC.64 R2, c[0x0][0x380] ;  /* 0x0000e000ff027b82 */ /* 0x000e620000000a00 */
[----:B------:R-:W1:Y:S01]  /*0020*/  LDCU.64 UR36, c[0x0][0x358] ;  /* 0x00006b00ff2477ac */ /* 0x000e620008000a00 */
[----:B0-----:R-:W-:Y:S01]  /*0030*/  VIADD R1, R1, 0xfffffff8 ;  /* 0xfffffff801017836 */ /* 0x001fe20000000000 */
[----:B-1----:R-:W2:Y:S01]  /*0040*/  LDG.E.U8 R2, desc[UR36][R2.64] ;  /* 0x0000002402027981 */ /* 0x002ea2000c1e1100 */
[----:B------:R-:W0:Y:S01]  /*0050*/  LDCU UR4, c[0x0][0x2f8] ;  /* 0x00005f00ff0477ac */ /* 0x000e220008000800 */
[----:B------:R-:W-:Y:S01]  /*0060*/  IMAD.MOV.U32 R10, RZ, RZ, RZ ;  /* 0x000000ffff0a7224 */ /* 0x000fe200078e00ff */
[----:B------:R-:W1:Y:S01]  /*0070*/  LDCU UR5, c[0x0][0x2fc] ;  /* 0x00005f80ff0577ac */ /* 0x000e620008000800 */
[----:B0-----:R-:W-:Y:S01]  /*0080*/  IADD3 R6, P1, PT, R1, UR4, RZ ;  /* 0x0000000401067c10 */ /* 0x001fe2000ff3e0ff */
[----:B------:R-:W-:-:S04]  /*0090*/  UMOV UR4, 0x1 ;  /* 0x0000000100047882 */ /* 0x000fc80000000000 */
[----:B-1----:R-:W-:Y:S01]  /*00a0*/  IMAD.X R7, RZ, RZ, UR5, P1 ;  /* 0x00000005ff077e24 */ /* 0x002fe200088e06ff */
[----:B--2---:R-:W-:-:S13]  /*00b0*/  ISETP.NE.AND P0, PT, R2, 0x2b, PT ;  /* 0x0000002b0200780c */ /* 0x004fda0003f05270 */
[----:B------:R-:W-:Y:S05]  /*00c0*/  @!P0 BRA `(.L_x_0) ;  /* 0x0000000000548947 */ /* 0x000fea0003800000 */
[----:B------:R-:W-:Y:S01]  /*00d0*/  HFMA2 R5, -RZ, RZ, 0, 5.9604644775390625e-08 ;  /* 0x00000001ff057431 */ /* 0x000fe200000001ff */
[----:B------:R-:W-:Y:S01]  /*00e0*/  PRMT R0, R2, 0x7610, R0 ;  /* 0x0000761002007816 */ /* 0x000fe20000000000 */
[----:B------:R-:W-:Y:S01]  /*00f0*/  IMAD.MOV.U32 R10, RZ, RZ, RZ ;  /* 0x000000ffff0a7224 */ /* 0x000fe200078e00ff */
[----:B------:R-:W0:Y:S01]  /*0100*/  LDCU.64 UR8, c[0x0][0x380] ;  /* 0x00007000ff0877ac */ /* 0x000e220008000a00 */
[----:B------:R-:W-:-:S05]  /*0110*/  UMOV UR4, URZ ;  /* 0x000000ff00047c82 */ /* 0x000fca0008000000 */
.L_x_1:
[----:B0-----:R-:W-:Y:S01]  /*0120*/  UIADD3 UR5, UP0, UPT, UR4, UR8, URZ ;  /* 0x0000000804057290 */ /* 0x001fe2000ff1e0ff */
[----:B------:R-:W-:-:S03]  /*0130*/  LOP3.LUT R4, R0, 0xffff, RZ, 0xc0, !PT ;  /* 0x0000ffff00047812 */ /* 0x000fc600078ec0ff */
[----:B------:R-:W-:Y:S02]  /*0140*/  UIADD3.X UR6, UPT, UPT, URZ, UR9, URZ, UP0, !UPT ;  /* 0x00000009ff067290 */ /* 0x000fe400087fe4ff */
[----:B------:R-:W-:-:S04]  /*0150*/  IMAD.U32 R2, RZ, RZ, UR5 ;  /* 0x00000005ff027e24 */ /* 0x000fc8000f8e00ff */
[----:B------:R-:W-:-:S05]  /*0160*/  IMAD.U32 R3, RZ, RZ, UR6 ;  /* 0x00000006ff037e24 */ /* 0x000fca000f8e00ff */
[----:B------:R-:W2:Y:S01]  /*0170*/  LDG.E.U8 R0, desc[UR36][R2.64+0x1] ;  /* 0x0000012402007981 */ /* 0x000ea2000c1e1100 */
[----:B------:R-:W-:Y:S01]  /*0180*/  PRMT R4, R4, 0x8880, RZ ;  /* 0x0000888004047816 */ /* 0x000fe200000000ff */
[----:B------:R-:W-:Y:S02]  /*0190*/  UIADD3 UR5, UPT, UPT, UR4, 0x1, URZ ;  /* 0x0000000104057890 */ /* 0x000fe4000fffe0ff */
[----:B------:R-:W-:Y:S01]  /*01a0*/  UMOV UR6, UR4 ;  /* 0x0000000400067c82 */ /* 0x000fe20008000000 */
[----:B------:R-:W-:-:S04]  /*01b0*/  IADD3 R4, PT, PT, R4, -0x30, RZ ;  /* 0xffffffd004047810 */ /* 0x000fc80007ffe0ff */
[----:B------:R-:W-:Y:S01]  /*01c0*/  UMOV UR4, UR5 ;  /* 0x0000000500047c82 */ /* 0x000fe20008000000 */
[----:B------:R-:W-:Y:S02]  /*01d0*/  IMAD R10, R4, R5, R10 ;  /* 0x00000005040a7224 */ /* 0x000fe400078e020a */
[----:B------:R-:W-:Y:S01]  /*01e0*/  IMAD R5, R5, 0xa, RZ ;  /* 0x0000000a05057824 */ /* 0x000fe200078e02ff */
[----:B--2---:R-:W-:-:S13]  /*01f0*/  ISETP.NE.AND P0, PT, R0, 0x2b, PT ;  /* 0x0000002b0000780c */ /* 0x004fda0003f05270 */
[----:B------:R-:W-:Y:S05]  /*0200*/  @P0 BRA `(.L_x_1) ;  /* 0xfffffffc00c40947 */ /* 0x000fea000383ffff */
[----:B------:R-:W-:-:S12]  /*0210*/  UIADD3 UR4, UPT, UPT, UR6, 0x2, URZ ;  /* 0x0000000206047890 */ /* 0x000fd8000fffe0ff */
.L_x_0:
[----:B------:R-:W0:Y:S01]  /*0220*/  S2R R11, SR_CTAID.X ;  /* 0x00000000000b7919 */ /* 0x000e220000002500 */
[----:B------:R-:W-:Y:S01]  /*0230*/  ISETP.GE.AND P0, PT, R10, 0x1001, PT ;  /* 0x000010010a00780c */ /* 0x000fe20003f06270 */
[----:B------:R-:W1:Y:S01]  /*0240*/  LDCU.64 UR6, c[0x0][0x380] ;  /* 0x00007000ff0677ac */ /* 0x000e620008000a00 */
[----:B------:R-:W0:Y:S02]  /*0250*/  S2R R0, SR_TID.X ;  /* 0x0000000000007919 */ /* 0x000e240000002100 */
[----:B0-----:R-:W-:-:S04]  /*0260*/  IMAD R11, R11, 0x8, R0 ;  /* 0x000000080b0b7824 */ /* 0x001fc800078e0200 */
[----:B------:R-:W-:-:S05]  /*0270*/  VIADD R0, R11, 0x1 ;  /* 0x000000010b007836 */ /* 0x000fca0000000000 */
[----:B-1----:R-:W-:Y:S05]  /*0280*/  @!P0 BRA `(.L_x_2) ;  /* 0x0000000000408947 */ /* 0x002fea0003800000 */
[----:B------:R-:W-:Y:S01]  /*0290*/  ISETP.GT.U32.AND P0, PT, R11, 0x7ff, PT ;  /* 0x000007ff0b00780c */ /* 0x000fe20003f04070 */
[----:B------:R-:W-:Y:S01]  /*02a0*/  BSSY.RECONVERGENT B0, `(.L_x_2) ;  /* 0x000000e000007945 */ /* 0x000fe20003800200 */
[----:B------:R-:W-:-:S11]  /*02b0*/  LEA.HI R2, R10, 0xffffffff, RZ, 0x15 ;  /* 0xffffffff0a027811 */ /* 0x000fd600078fa8ff */
[-C--:B------:R-:W-:Y:S02]  /*02c0*/  @!P0 IMAD R11, R11, R2.reuse, RZ ;  /* 0x000000020b0b8224 */ /* 0x080fe400078e02ff */
[----:B------:R-:W-:Y:S01]  /*02d0*/  @!P0 IMAD R0, R0, R2, RZ ;  /* 0x0000000200008224 */ /* 0x000fe200078e02ff */
[----:B------:R-:W-:Y:S06]  /*02e0*/  @!P0 BRA `(.L_x_3) ;  /* 0x0000000000248947 */ /* 0x000fec0003800000 */
[----:B------:R-:W-:-:S13]  /*02f0*/  ISETP.GE.U32.AND P0, PT, R11, 0x1800, PT ;  /* 0x000018000b00780c */ /* 0x000fda0003f06070 */
[----:B------:R-:W-:Y:S01]  /*0300*/  @P0 SHF.L.U32 R3, R2, 0xb, RZ ;  /* 0x0000000b02030819 */ /* 0x000fe200000006ff */
[----:B------:R-:W-:-:S04]  /*0310*/  @P0 VIADD R0, R11, 0xffffe800 ;  /* 0xffffe8000b000836 */ /* 0x000fc80000000000 */
[----:B------:R-:W-:-:S04]  /*0320*/  @P0 IMAD R0, R2, R0, R3 ;  /* 0x0000000002000224 */ /* 0x000fc800078e0203 */
[----:B------:R-:W-:-:S04]  /*0330*/  @P0 VIADD R11, R0, 0x1000 ;  /* 0x00001000000b0836 */ /* 0x000fc80000000000 */
[C-C-:B------:R-:W-:Y:S02]  /*0340*/  @!P0 IMAD R3, R2.reuse, 0x800, R11.reuse ;  /* 0x0000080002038824 */ /* 0x140fe400078e020b */
[----:B------:R-:W-:Y:S02]  /*0350*/  @P0 IMAD.IADD R0, R2, 0x1, R11 ;  /* 0x0000000102000824 */ /* 0x000fe400078e020b */
[C---:B------:R-:W-:Y:S01]  /*0360*/  @!P0 VIADD R0, R3.reuse, 0xfffff801 ;  /* 0xfffff80103008836 */ /* 0x040fe20000000000 */
[----:B------:R-:W-:-:S07]  /*0370*/  @!P0 IADD3 R11, PT, PT, R3, -0x800, RZ ;  /* 0xfffff800030b8810 */ /* 0x000fce0007ffe0ff */
.L_x_3:
[----:B------:R-:W-:Y:S05]  /*0380*/  BSYNC.RECONVERGENT B0 ;  /* 0x0000000000007941 */ /* 0x000fea0003800200 */
.L_x_2:
[----:B------:R-:W-:Y:S01]  /*0390*/  ISETP.GE.AND P0, PT, R11, R0, PT ;  /* 0x000000000b00720c */ /* 0x000fe20003f06270 */
[----:B------:R-:W-:-:S12]  /*03a0*/  BSSY.RECONVERGENT B0, `(.L_x_4) ;  /* 0x0000041000007945 */ /* 0x000fd80003800200 */
[----:B------:R-:W-:Y:S05]  /*03b0*/  @P0 BRA `(.L_x_5) ;  /* 0x0000000000fc0947 */ /* 0x000fea0003800000 */
[C---:B------:R-:W-:Y:S01]  /*03c0*/  IMAD.SHL.U32 R16, R10.reuse, 0x2, RZ ;  /* 0x000000020a107824 */ /* 0x040fe200078e00ff */
[----:B------:R-:W-:-:S03]  /*03d0*/  IADD3 R14, PT, PT, -R10, RZ, RZ ;  /* 0x000000ff0a0e7210 */ /* 0x000fc60007ffe1ff */
[C---:B------:R-:W-:Y:S02]  /*03e0*/  VIADD R15, R16.reuse, 0xffffffff ;  /* 0xffffffff100f7836 */ /* 0x040fe40000000000 */
[----:B------:R-:W-:Y:S02]  /*03f0*/  VIADD R13, R16, 0xfffffffe ;  /* 0xfffffffe100d7836 */ /* 0x000fe40000000000 */
[----:B------:R-:W-:-:S07]  /*0400*/  VIADD R12, R15, UR4 ;  /* 0x000000040f0c7c36 */ /* 0x000fce0008000000 */
.L_x_11:
[----:B------:R-:W-:Y:S01]  /*0410*/  ISETP.GE.AND P0, PT, R11, R16, PT ;  /* 0x000000100b00720c */ /* 0x000fe20003f06270 */
[----:B------:R-:W-:-:S12]  /*0420*/  BSSY.RECONVERGENT B1, `(.L_x_6) ;  /* 0x0000035000017945 */ /* 0x000fd80003800200 */
[----:B01----:R-:W-:Y:S05]  /*0430*/  @P0 BRA `(.L_x_7) ;  /* 0x0000000000cc0947 */ /* 0x003fea0003800000 */
[----:B------:R-:W-:Y:S02]  /*0440*/  LOP3.LUT R3, RZ, R11, RZ, 0x33, !PT ;  /* 0x0000000bff037212 */ /* 0x000fe400078e33ff */
[----:B------:R-:W-:-:S03]  /*0450*/  ISETP.GE.AND P0, PT, R11, R10, PT ;  /* 0x0000000a0b00720c */ /* 0x000fc60003f06270 */
[----:B------:R-:W-:Y:S01]  /*0460*/  IMAD.IADD R2, R3, 0x1, R10 ;  /* 0x0000000103027824 */ /* 0x000fe200078e020a */
[----:B------:R-:W-:-:S04]  /*0470*/  SEL R4, R14, R3, !P0 ;  /* 0x000000030e047207 */ /* 0x000fc80004000000 */
[----:B------:R-:W-:Y:S02]  /*0480*/  SEL R5, R2, RZ, !P0 ;  /* 0x000000ff02057207 */ /* 0x000fe40004000000 */
[----:B------:R-:W-:Y:S02]  /*0490*/  IADD3 R2, PT, PT, R15, R4, RZ ;  /* 0x000000040f027210 */ /* 0x000fe40007ffe0ff */
[----:B------:R-:W-:-:S04]  /*04a0*/  ISETP.NE.AND P0, PT, R5, R10, PT ;  /* 0x0000000a0500720c */ /* 0x000fc80003f05270 */
[----:B------:R-:W-:-:S04]  /*04b0*/  ISETP.EQ.OR P0, PT, R2, -0x1, !P0 ;  /* 0xffffffff0200780c */ /* 0x000fc80004702670 */
[----:B------:R-:W-:-:S13]  /*04c0*/  ISETP.GT.OR P0, PT, R5, R2, P0 ;  /* 0x000000020500720c */ /* 0x000fda0000704670 */
[----:B------:R-:W-:Y:S05]  /*04d0*/  @P0 BRA `(.L_x_7) ;  /* 0x0000000000a40947 */ /* 0x000fea0003800000 */
[----:B------:R-:W0:Y:S01]  /*04e0*/  LDC.64 R2, c[0x0][0x388] ;  /* 0x0000e200ff027b82 */ /* 0x000e220000000a00 */
[--C-:B------:R-:W-:Y:S01]  /*04f0*/  IMAD.IADD R23, R12, 0x1, R4.reuse ;  /* 0x000000010c177824 */ /* 0x100fe200078e0204 */
[----:B------:R-:W-:Y:S01]  /*0500*/  IADD3 R25, PT, PT, R5, -R10, RZ ;  /* 0x8000000a05197210 */ /* 0x000fe20007ffe0ff */
[----:B------:R-:W-:Y:S02]  /*0510*/  IMAD.IADD R17, R13, 0x1, R4 ;  /* 0x000000010d117824 */ /* 0x000fe400078e0204 */
[C---:B------:R-:W-:Y:S02]  /*0520*/  VIADD R24, R5.reuse, 0x1 ;  /* 0x0000000105187836 */ /* 0x040fe40000000000 */
[----:B------:R-:W-:Y:S02]  /*0530*/  VIADD R18, R5, UR4 ;  /* 0x0000000405127c36 */ /* 0x000fe40008000000 */
[----:B0-----:R-:W-:-:S07]  /*0540*/  IMAD.WIDE.U32 R2, R11, 0x4, R2 ;  /* 0x000000040b027825 */ /* 0x001fce00078e0002 */
.L_x_10:
[----:B------:R-:W-:Y:S01]  /*0550*/  VIADD R19, R17, 0x1 ;  /* 0x0000000111137836 */ /* 0x000fe20000000000 */
[----:B------:R-:W-:Y:S02]  /*0560*/  IADD3 R20, PT, PT, R24, -0x1, RZ ;  /* 0xffffffff18147810 */ /* 0x000fe40007ffe0ff */
[C---:B------:R-:W-:Y:S02]  /*0570*/  IADD3 R4, P0, PT, R23.reuse, UR6, RZ ;  /* 0x0000000617047c10 */ /* 0x040fe4000ff1e0ff */
[----:B------:R-:W-:Y:S02]  /*0580*/  ISETP.GE.AND P1, PT, R20, R19, PT ;  /* 0x000000131400720c */ /* 0x000fe40003f26270 */
[----:B------:R-:W-:-:S11]  /*0590*/  LEA.HI.X.SX32 R5, R23, UR7, 0x1, P0 ;  /* 0x0000000717057c11 */ /* 0x000fd600080f0eff */
[C---:B------:R-:W-:Y:S01]  /*05a0*/  @!P1 IADD3 R8, P2, PT, R18.reuse, UR6, RZ ;  /* 0x0000000612089c10 */ /* 0x040fe2000ff5e0ff */
[----:B0-----:R-:W2:Y:S03]  /*05b0*/  @!P1 LDG.E.S8 R21, desc[UR36][R4.64] ;  /* 0x0000002404159981 */ /* 0x001ea6000c1e1300 */
[----:B-1----:R-:W-:Y:S01]  /*05c0*/  @!P1 LEA.HI.X.SX32 R9, R18, UR7, 0x1, P2 ;  /* 0x0000000712099c11 */ /* 0x002fe200090f0eff */
[----:B------:R-:W3:Y:S04]  /*05d0*/  @!P1 LDG.E R26, desc[UR36][R2.64] ;  /* 0x00000024021a9981 */ /* 0x000ee8000c1e1900 */
[----:B------:R-:W4:Y:S01]  /*05e0*/  @!P1 LDG.E.S8 R8, desc[UR36][R8.64] ;  /* 0x0000002408089981 */ /* 0x000f22000c1e1300 */
[----:B------:R-:W-:Y:S01]  /*05f0*/  ISETP.NE.AND P0, PT, R25, -0x1, PT ;  /* 0xffffffff1900780c */ /* 0x000fe20003f05270 */
[----:B------:R-:W-:Y:S01]  /*0600*/  BSSY.RECONVERGENT B2, `(.L_x_8) ;  /* 0x0000010000027945 */ /* 0x000fe20003800200 */
[----:B------:R-:W-:-:S02]  /*0610*/  ISETP.LT.AND P2, PT, R20, R17, PT ;  /* 0x000000111400720c */ /* 0x000fc40003f41270 */
[----:B------:R-:W-:Y:S01]  /*0620*/  ISETP.NE.AND P0, PT, R17, -0x1, P0 ;  /* 0xffffffff1100780c */ /* 0x000fe20000705270 */
[----:B--2---:R-:W-:Y:S02]  /*0630*/  @!P1 VIADD R22, R21, 0xffffffd0 ;  /* 0xffffffd015169836 */ /* 0x004fe40000000000 */
[----:B----4-:R-:W-:-:S04]  /*0640*/  @!P1 VIADD R21, R8, 0x7fffffd0 ;  /* 0x7fffffd008159836 */ /* 0x010fc80000000000 */
[----:B------:R-:W-:-:S05]  /*0650*/  @!P1 IMAD R21, R21, R22, RZ ;  /* 0x0000001615159224 */ /* 0x000fca00078e02ff */
[----:B---3--:R-:W-:-:S05]  /*0660*/  @!P1 LEA R21, R21, R26, 0x1 ;  /* 0x0000001a15159211 */ /* 0x008fca00078e08ff */
[----:B------:R0:W-:Y:S01]  /*0670*/  @!P1 STG.E desc[UR36][R2.64], R21 ;  /* 0x0000001502009986 */ /* 0x0001e2000c101924 */
[----:B------:R-:W-:Y:S05]  /*0680*/  @!P1 BRA `(.L_x_9) ;  /* 0x00000000001c9947 */ /* 0x000fea0003800000 */
[----:B------:R-:W-:-:S13]  /*0690*/  ISETP.NE.AND P1, PT, R20, R19, PT ;  /* 0x000000131400720c */ /* 0x000fda0003f25270 */
[----:B------:R-:W-:Y:S05]  /*06a0*/  @P1 BRA `(.L_x_9) ;  /* 0x0000000000141947 */ /* 0x000fea0003800000 */
[----:B------:R-:W2:Y:S04]  /*06b0*/  LDG.E.S8 R4, desc[UR36][R4.64] ;  /* 0x0000002404047981 */ /* 0x000ea8000c1e1300 */
[----:B------:R-:W3:Y:S01]  /*06c0*/  LDG.E R9, desc[UR36][R2.64] ;  /* 0x0000002402097981 */ /* 0x000ee2000c1e1900 */
[----:B--2---:R-:W-:-:S04]  /*06d0*/  VIADD R8, R4, 0xffffffd0 ;  /* 0xffffffd004087836 */ /* 0x004fc80000000000 */
[----:B---3--:R-:W-:-:S05]  /*06e0*/  IMAD R9, R8, R8, R9 ;  /* 0x0000000808097224 */ /* 0x008fca00078e0209 */
[----:B------:R1:W-:Y:S02]  /*06f0*/  STG.E desc[UR36][R2.64], R9 ;  /* 0x0000000902007986 */ /* 0x0003e4000c101924 */
.L_x_9:
[----:B------:R-:W-:Y:S05]  /*0700*/  BSYNC.RECONVERGENT B2 ;  /* 0x0000000000027941 */ /* 0x000fea0003800200 */
.L_x_8:
[----:B------:R-:W-:Y:S01]  /*0710*/  VIADD R24, R24, 0x1 ;  /* 0x0000000118187836 */ /* 0x000fe20000000000 */
[----:B------:R-:W-:Y:S01]  /*0720*/  IADD3 R25, PT, PT, R25, 0x1, RZ ;  /* 0x0000000119197810 */ /* 0x000fe20007ffe0ff */
[----:B------:R-:W-:Y:S01]  /*0730*/  VIADD R23, R23, 0xffffffff ;  /* 0xffffffff17177836 */ /* 0x000fe20000000000 */
[----:B------:R-:W-:Y:S01]  /*0740*/  IADD3 R18, PT, PT, R18, 0x1, RZ ;  /* 0x0000000112127810 */ /* 0x000fe20007ffe0ff */
[----:B------:R-:W-:Y:S01]  /*0750*/  VIADD R17, R17, 0xffffffff ;  /* 0xffffffff11117836 */ /* 0x000fe20000000000 */
[----:B------:R-:W-:Y:S06]  /*0760*/  @P0 BRA P2, `(.L_x_10) ;  /* 0xfffffffc00780947 */ /* 0x000fec000103ffff */
.L_x_7:
[----:B------:R-:W-:Y:S05]  /*0770*/  BSYNC.RECONVERGENT B1 ;  /* 0x0000000000017941 */ /* 0x000fea0003800200 */
.L_x_6:
[----:B------:R-:W-:-:S05]  /*0780*/  VIADD R11, R11, 0x1 ;  /* 0x000000010b0b7836 */ /* 0x000fca0000000000 */
[----:B------:R-:W-:-:S13]  /*0790*/  ISETP.NE.AND P0, PT, R11, R0, PT ;  /* 0x000000000b00720c */ /* 0x000fda0003f05270 */
[----:B------:R-:W-:Y:S05]  /*07a0*/  @P0 BRA `(.L_x_11) ;  /* 0xfffffffc00180947 */ /* 0x000fea000383ffff */
.L_x_5:
[----:B------:R-:W-:Y:S05]  /*07b0*/  BSYNC.RECONVERGENT B0 ;  /* 0x0000000000007941 */ /* 0x000fea0003800200 */
.L_x_4:
[----:B01----:R-:W-:Y:S01]  /*07c0*/  IMAD.SHL.U32 R3, R10, 0x2, RZ ;  /* 0x000000020a037824 */ /* 0x003fe200078e00ff */
[----:B------:R-:W-:Y:S04]  /*07d0*/  BSSY.RECONVERGENT B6, `(.L_x_12) ;  /* 0x000000b000067945 */ /* 0x000fe80003800200 */
[----:B------:R-:W-:-:S13]  /*07e0*/  ISETP.NE.AND P0, PT, R0, R3, PT ;  /* 0x000000030000720c */ /* 0x000fda0003f05270 */
[----:B------:R-:W-:Y:S05]  /*07f0*/  @P0 BRA `(.L_x_13) ;  /* 0x0000000000200947 */ /* 0x000fea0003800000 */
[----:B------:R-:W-:Y:S01]  /*0800*/  MOV R2, 0x0 ;  /* 0x0000000000027802 */ /* 0x000fe20000000f00 */
[----:B------:R0:W-:Y:S01]  /*0810*/  STL [R1], R0 ;  /* 0x0000000001007387 */ /* 0x0001e20000100800 */
[----:B------:R-:W1:Y:S04]  /*0820*/  LDCU.64 UR4, c[0x4][0x8] ;  /* 0x01000100ff0477ac */ /* 0x000e680008000a00 */
[----:B------:R-:W2:Y:S01]  /*0830*/  LDC.64 R2, c[0x4][R2] ;  /* 0x0100000002027b82 */ /* 0x000ea20000000a00 */
[----:B-1----:R-:W-:Y:S01]  /*0840*/  MOV R4, UR4 ;  /* 0x0000000400047c02 */ /* 0x002fe20008000f00 */
[----:B0-----:R-:W-:-:S07]  /*0850*/  IMAD.U32 R5, RZ, RZ, UR5 ;  /* 0x00000005ff057e24 */ /* 0x001fce000f8e00ff */
[----:B------:R-:W-:-:S07]  /*0860*/  LEPC R20, `(.L_x_13) ;  /* 0x000000001014794e */ /* 0x000fce0000000000 */
[----:B--2---:R-:W-:Y:S05]  /*0870*/  CALL.ABS.NOINC R2 ;  /* 0x0000000002007343 */ /* 0x004fea0003c00000 */
.L_x_13:
[----:B------:R-:W-:Y:S05]  /*0880*/  BSYNC.RECONVERGENT B6 ;  /* 0x0000000000067941 */ /* 0x000fea0003800200 */
.L_x_12:
[----:B------:R-:W0:Y:S01]  /*0890*/  LDCU.64 UR4, c[0x0][0x388] ;  /* 0x00007100ff0477ac */ /* 0x000e220008000a00 */
[----:B------:R-:W-:Y:S01]  /*08a0*/  IMAD.MOV.U32 R5, RZ, RZ, 0x1 ;  /* 0x00000001ff057424 */ /* 0x000fe200078e00ff */
[----:B0-----:R-:W-:-:S04]  /*08b0*/  UIADD3 UR6, UP0, UPT, UR4, 0x4000000, URZ ;  /* 0x0400000004067890 */ /* 0x001fc8000ff1e0ff */
[----:B------:R-:W-:Y:S02]  /*08c0*/  UIADD3.X UR4, UPT, UPT, URZ, UR5, URZ, UP0, !UPT ;  /* 0x00000005ff047290 */ /* 0x000fe400087fe4ff */
[----:B------:R-:W-:-:S04]  /*08d0*/  IMAD.U32 R2, RZ, RZ, UR6 ;  /* 0x00000006ff027e24 */ /* 0x000fc8000f8e00ff */
[----:B------:R-:W-:-:S05]  /*08e0*/  MOV R3, UR4 ;  /* 0x0000000400037c02 */ /* 0x000fca0008000f00 */
[----:B------:R-:W-:Y:S01]  /*08f0*/  STG.E desc[UR36][R2.64+0x4aa1f8], R5 ;  /* 0x4aa1f80502007986 */ /* 0x000fe2000c101924 */
[----:B------:R-:W-:Y:S05]  /*0900*/  EXIT ;  /* 0x000000000000794d */ /* 0x000fea0003800000 */
.L_x_14:
[----:B------:R-:W-:-:S00]  /*0910*/  BRA `(.L_x_14) ;  /* 0xfffffffc00fc7947 */ /* 0x000fc0000383ffff */
[----:B------:R-:W-:-:S00]  /*0920*/  NOP ;  /* 0x0000000000007918 */ /* 0x000fc00000000000 */
        /* <DEDUP_REMOVED lines=13> */
.L_x_15:


//--------------------- .nv.global.init           --------------------------
	.section	.nv.global.init,"aw",@progbits
.nv.global.init:
	.type		$str,@object
	.size		$str,(.L_0 - $str)
$str:
        /*0000*/ 	.byte	0x25, 0x64, 0x0a, 0x00
.L_0:


//--------------------- .nv.shared.reserved.0     --------------------------
	.section	.nv.shared.reserved.0,"aw",@nobits
	.weak		__nv_reservedSMEM_offset_0_alias
	.size		__nv_reservedSMEM_offset_0_alias, 0, 64
	.other		__nv_reservedSMEM_offset_0_alias,@"STO_CUDA_RESERVED_SHARED STV_DEFAULT"
__nv_reservedSMEM_offset_0_alias:
	.zero		0
	.zero		64


//--------------------- .nv.constant0._Z6squarePcPj --------------------------
	.section	.nv.constant0._Z6squarePcPj,"a",@progbits
	.sectionflags	@""
	.align	4
.nv.constant0._Z6squarePcPj:
	.zero		912


//--------------------- SYMBOLS --------------------------

	.type		.nv.reservedSmem.offset0,@object
	.size		.nv.reservedSmem.offset0,0x4
	.type		vprintf,@function
